	.headerflags	@"EF_CUDA_TEXMODE_UNIFIED EF_CUDA_64BIT_ADDRESS EF_CUDA_ACCELERATORS EF_CUDA_SM90 EF_CUDA_VIRTUAL_SM(EF_CUDA_SM90)"
	.elftype	@"ET_EXEC"


//--------------------- .nv.info                  --------------------------
	.section	.nv.info,"",@"SHT_CUDA_INFO"
	.align	4


	//----- nvinfo : EIATTR_REGCOUNT
	.align		4
        /*0000*/ 	.byte	0x04, 0x2f
        /*0002*/ 	.short	(.L_3 - .L_2)
	.align		4
.L_2:
        /*0004*/ 	.word	index@(triton_poi_fused__native_batch_norm_legit_no_training_add_relu_23)
        /*0008*/ 	.word	0x0000002c


	//----- nvinfo : EIATTR_MIN_STACK_SIZE
	.align		4
.L_3:
        /*000c*/ 	.byte	0x04, 0x12
        /*000e*/ 	.short	(.L_5 - .L_4)
	.align		4
.L_4:
        /*0010*/ 	.word	index@(triton_poi_fused__native_batch_norm_legit_no_training_add_relu_23)
        /*0014*/ 	.word	0x00000000


	//----- nvinfo : EIATTR_FRAME_SIZE
	.align		4
.L_5:
        /*0018*/ 	.byte	0x04, 0x11
        /*001a*/ 	.short	(.L_7 - .L_6)
	.align		4
.L_6:
        /*001c*/ 	.word	index@(triton_poi_fused__native_batch_norm_legit_no_training_add_relu_23)
        /*0020*/ 	.word	0x00000000


	//----- nvinfo : EIATTR_MIN_STACK_SIZE
	.align		4
.L_7:
        /*0024*/ 	.byte	0x04, 0x12
        /*0026*/ 	.short	(.L_9 - .L_8)
	.align		4
.L_8:
        /*0028*/ 	.word	index@(triton_poi_fused__native_batch_norm_legit_no_training_add_relu_23)
        /*002c*/ 	.word	0x00000000
.L_9:


//--------------------- .nv.info.triton_poi_fused__native_batch_norm_legit_no_training_add_relu_23 --------------------------
	.section	.nv.info.triton_poi_fused__native_batch_norm_legit_no_training_add_relu_23,"",@"SHT_CUDA_INFO"
	.sectionflags	@""
	.align	4


	//----- nvinfo : EIATTR_CUDA_API_VERSION
	.align		4
        /*0000*/ 	.byte	0x04, 0x37
        /*0002*/ 	.short	(.L_11 - .L_10)
.L_10:
        /*0004*/ 	.word	0x0000007c


	//----- nvinfo : EIATTR_KPARAM_INFO
	.align		4
.L_11:
        /*0008*/ 	.byte	0x04, 0x17
        /*000a*/ 	.short	(.L_13 - .L_12)
.L_12:
        /*000c*/ 	.word	0x00000000
        /*0010*/ 	.short	0x0008
        /*0012*/ 	.short	0x003c
        /*0014*/ 	.byte	0x00, 0xf0, 0x11, 0x00


	//----- nvinfo : EIATTR_KPARAM_INFO
	.align		4
.L_13:
        /*0018*/ 	.byte	0x04, 0x17
        /*001a*/ 	.short	(.L_15 - .L_14)
.L_14:
        /*001c*/ 	.word	0x00000000
        /*0020*/ 	.short	0x0007
        /*0022*/ 	.short	0x0038
        /*0024*/ 	.byte	0x00, 0xf0, 0x11, 0x00


	//----- nvinfo : EIATTR_KPARAM_INFO
	.align		4
.L_15:
        /*0028*/ 	.byte	0x04, 0x17
        /*002a*/ 	.short	(.L_17 - .L_16)
.L_16:
        /*002c*/ 	.word	0x00000000
        /*0030*/ 	.short	0x0006
        /*0032*/ 	.short	0x0030
        /*0034*/ 	.byte	0x00, 0xf4, 0x21, 0x00


	//----- nvinfo : EIATTR_KPARAM_INFO
	.align		4
.L_17:
        /*0038*/ 	.byte	0x04, 0x17
        /*003a*/ 	.short	(.L_19 - .L_18)
.L_18:
        /*003c*/ 	.word	0x00000000
        /*0040*/ 	.short	0x0005
        /*0042*/ 	.short	0x0028
        /*0044*/ 	.byte	0x00, 0xf4, 0x21, 0x00


	//----- nvinfo : EIATTR_KPARAM_INFO
	.align		4
.L_19:
        /*0048*/ 	.byte	0x04, 0x17
        /*004a*/ 	.short	(.L_21 - .L_20)
.L_20:
        /*004c*/ 	.word	0x00000000
        /*0050*/ 	.short	0x0004
        /*0052*/ 	.short	0x0020
        /*0054*/ 	.byte	0x00, 0xf4, 0x21, 0x00


	//----- nvinfo : EIATTR_KPARAM_INFO
	.align		4
.L_21:
        /*0058*/ 	.byte	0x04, 0x17
        /*005a*/ 	.short	(.L_23 - .L_22)
.L_22:
        /*005c*/ 	.word	0x00000000
        /*0060*/ 	.short	0x0003
        /*0062*/ 	.short	0x0018
        /*0064*/ 	.byte	0x00, 0xf4, 0x21, 0x00


	//----- nvinfo : EIATTR_KPARAM_INFO
	.align		4
.L_23:
        /*0068*/ 	.byte	0x04, 0x17
        /*006a*/ 	.short	(.L_25 - .L_24)
.L_24:
        /*006c*/ 	.word	0x00000000
        /*0070*/ 	.short	0x0002
        /*0072*/ 	.short	0x0010
        /*0074*/ 	.byte	0x00, 0xf4, 0x21, 0x00


	//----- nvinfo : EIATTR_KPARAM_INFO
	.align		4
.L_25:
        /*0078*/ 	.byte	0x04, 0x17
        /*007a*/ 	.short	(.L_27 - .L_26)
.L_26:
        /*007c*/ 	.word	0x00000000
        /*0080*/ 	.short	0x0001
        /*0082*/ 	.short	0x0008
        /*0084*/ 	.byte	0x00, 0xf4, 0x21, 0x00


	//----- nvinfo : EIATTR_KPARAM_INFO
	.align		4
.L_27:
        /*0088*/ 	.byte	0x04, 0x17
        /*008a*/ 	.short	(.L_29 - .L_28)
.L_28:
        /*008c*/ 	.word	0x00000000
        /*0090*/ 	.short	0x0000
        /*0092*/ 	.short	0x0000
        /*0094*/ 	.byte	0x00, 0xf4, 0x21, 0x00


	//----- nvinfo : EIATTR_SPARSE_MMA_MASK
	.align		4
.L_29:
        /*0098*/ 	.byte	0x03, 0x50
        /*009a*/ 	.short	0x0000


	//----- nvinfo : EIATTR_MAXREG_COUNT
	.align		4
        /*009c*/ 	.byte	0x03, 0x1b
        /*009e*/ 	.short	0x00ff


	//----- nvinfo : EIATTR_EXIT_INSTR_OFFSETS
	.align		4
        /*00a0*/ 	.byte	0x04, 0x1c
        /*00a2*/ 	.short	(.L_31 - .L_30)


	//   ....[0]....
.L_30:
        /*00a4*/ 	.word	0x00001030


	//   ....[1]....
        /*00a8*/ 	.word	0x00001080


	//----- nvinfo : EIATTR_REQNTID
	.align		4
.L_31:
        /*00ac*/ 	.byte	0x04, 0x10
        /*00ae*/ 	.short	(.L_33 - .L_32)
.L_32:
        /*00b0*/ 	.word	0x00000080
        /*00b4*/ 	.word	0x00000001
        /*00b8*/ 	.word	0x00000001


	//----- nvinfo : EIATTR_CBANK_PARAM_SIZE
	.align		4
.L_33:
        /*00bc*/ 	.byte	0x03, 0x19
        /*00be*/ 	.short	0x0040


	//----- nvinfo : EIATTR_PARAM_CBANK
	.align		4
        /*00c0*/ 	.byte	0x04, 0x0a
        /*00c2*/ 	.short	(.L_35 - .L_34)
	.align		4
.L_34:
        /*00c4*/ 	.word	index@(.nv.constant0.triton_poi_fused__native_batch_norm_legit_no_training_add_relu_23)
        /*00c8*/ 	.short	0x0210
        /*00ca*/ 	.short	0x0040


	//----- nvinfo : EIATTR_SW_WAR
	.align		4
.L_35:
        /*00cc*/ 	.byte	0x04, 0x36
        /*00ce*/ 	.short	(.L_37 - .L_36)
.L_36:
        /*00d0*/ 	.word	0x00000008
.L_37:


//--------------------- .nv.callgraph             --------------------------
	.section	.nv.callgraph,"",@"SHT_CUDA_CALLGRAPH"
	.align	4
	.sectionentsize	8
	.align		4
        /*0000*/ 	.word	0x00000000
	.align		4
        /*0004*/ 	.word	0xffffffff
	.align		4
        /*0008*/ 	.word	0x00000000
	.align		4
        /*000c*/ 	.word	0xfffffffe
	.align		4
        /*0010*/ 	.word	0x00000000
	.align		4
        /*0014*/ 	.word	0xfffffffd
	.align		4
        /*0018*/ 	.word	0x00000000
	.align		4
        /*001c*/ 	.word	0xfffffffc


//--------------------- .nv.constant4             --------------------------
	.section	.nv.constant4,"a",@progbits
	.align	8
	.align		8
.nv.constant4:
        /*0000*/ 	.dword	_$_str
	.align		8
        /*0008*/ 	.dword	_$_str_$_2


//--------------------- .text.triton_poi_fused__native_batch_norm_legit_no_training_add_relu_23 --------------------------
	.section	.text.triton_poi_fused__native_batch_norm_legit_no_training_add_relu_23,"ax",@progbits
	.sectionflags	@"SHF_BARRIERS=1"
	.align	128
        .global         triton_poi_fused__native_batch_norm_legit_no_training_add_relu_23
        .type           triton_poi_fused__native_batch_norm_legit_no_training_add_relu_23,@function
        .size           triton_poi_fused__native_batch_norm_legit_no_training_add_relu_23,(.L_x_1 - triton_poi_fused__native_batch_norm_legit_no_training_add_relu_23)
        .other          triton_poi_fused__native_batch_norm_legit_no_training_add_relu_23,@"STO_CUDA_ENTRY STV_DEFAULT"
triton_poi_fused__native_batch_norm_legit_no_training_add_relu_23:
.text.triton_poi_fused__native_batch_norm_legit_no_training_add_relu_23:
[----:B------:R-:W0:Y:S01]  /*0000*/  LDC R1, c[0x0][0x28] ;  /* 0x00000a00ff017b82 */ /* 0x000e220000000800 */
[----:B------:R-:W1:Y:S07]  /*0010*/  S2R R38, SR_TID.X ;  /* 0x0000000000267919 */ /* 0x000e6e0000002100 */
[----:B------:R-:W2:Y:S01]  /*0020*/  LDC.64 R30, c[0x0][0x220] ;  /* 0x00008800ff1e7b82 */ /* 0x000ea20000000a00 */
[----:B------:R-:W-:Y:S02]  /*0030*/  CS2R R8, SRZ ;  /* 0x0000000000087805 */ /* 0x000fe4000001ff00 */
[----:B------:R-:W-:Y:S01]  /*0040*/  CS2R R10, SRZ ;  /* 0x00000000000a7805 */ /* 0x000fe2000001ff00 */
[----:B------:R-:W3:Y:S01]  /*0050*/  S2R R3, SR_CTAID.X ;  /* 0x0000000000037919 */ /* 0x000ee20000002500 */
[----:B------:R-:W-:Y:S01]  /*0060*/  ULDC.64 UR6, c[0x0][0x208] ;  /* 0x0000820000067ab9 */ /* 0x000fe20000000a00 */
[----:B------:R-:W4:Y:S02]  /*0070*/  S2R R2, SR_CTAID.Y ;  /* 0x0000000000027919 */ /* 0x000f240000002600 */
[----:B------:R-:W5:Y:S08]  /*0080*/  LDC.64 R32, c[0x0][0x218] ;  /* 0x00008600ff207b82 */ /* 0x000f700000000a00 */
[----:B------:R-:W5:Y:S01]  /*0090*/  LDC.64 R40, c[0x0][0x210] ;  /* 0x00008400ff287b82 */ /* 0x000f620000000a00 */
[----:B-1----:R-:W-:-:S02]  /*00a0*/  IMAD.SHL.U32 R0, R38, 0x4, RZ ;  /* 0x0000000426007824 */ /* 0x002fc400078e00ff */
[----:B---3--:R-:W-:-:S03]  /*00b0*/  IMAD.SHL.U32 R3, R3, 0x400, RZ ;  /* 0x0000040003037824 */ /* 0x008fc600078e00ff */
[----:B------:R-:W-:-:S04]  /*00c0*/  LOP3.LUT R0, R0, 0x1fc, RZ, 0xc0, !PT ;  /* 0x000001fc00007812 */ /* 0x000fc800078ec0ff */
[----:B------:R-:W-:-:S04]  /*00d0*/  LOP3.LUT R35, R3, R0, RZ, 0xfc, !PT ;  /* 0x0000000003237212 */ /* 0x000fc800078efcff */
[C---:B------:R-:W-:Y:S01]  /*00e0*/  ISETP.GE.AND P4, PT, R35.reuse, 0x800, PT ;  /* 0x000008002300780c */ /* 0x040fe20003f86270 */
[----:B--2---:R-:W-:-:S12]  /*00f0*/  IMAD.WIDE R30, R35, 0x4, R30 ;  /* 0x00000004231e7825 */ /* 0x004fd800078e021e */
[----:B------:R-:W2:Y:S01]  /*0100*/  @!P4 LDG.E.EL.128 R8, desc[UR6][R30.64] ;  /* 0x000000061e08c981 */ /* 0x000ea2000c2e1d00 */
[----:B------:R-:W-:Y:S02]  /*0110*/  LOP3.LUT R5, R3, 0x200, R0, 0xfe, !PT ;  /* 0x0000020003057812 */ /* 0x000fe400078efe00 */
[----:B------:R-:W-:Y:S02]  /*0120*/  CS2R R24, SRZ ;  /* 0x0000000000187805 */ /* 0x000fe4000001ff00 */
[C---:B----4-:R-:W-:Y:S02]  /*0130*/  ISETP.GE.AND P0, PT, R2.reuse, 0x100, PT ;  /* 0x000001000200780c */ /* 0x050fe40003f06270 */
[----:B------:R-:W-:Y:S02]  /*0140*/  CS2R R26, SRZ ;  /* 0x00000000001a7805 */ /* 0x000fe4000001ff00 */
[C---:B------:R-:W-:Y:S01]  /*0150*/  ISETP.GE.AND P3, PT, R5.reuse, 0x800, PT ;  /* 0x000008000500780c */ /* 0x040fe20003f66270 */
[----:B------:R-:W-:Y:S01]  /*0160*/  IMAD R28, R2, 0x800, R5 ;  /* 0x00000800021c7824 */ /* 0x000fe200078e0205 */
[----:B------:R-:W-:-:S02]  /*0170*/  ISETP.LT.AND P1, PT, R5, 0x800, !P0 ;  /* 0x000008000500780c */ /* 0x000fc40004721270 */
[----:B------:R-:W-:Y:S02]  /*0180*/  CS2R R16, SRZ ;  /* 0x0000000000107805 */ /* 0x000fe4000001ff00 */
[----:B------:R-:W-:Y:S01]  /*0190*/  CS2R R18, SRZ ;  /* 0x0000000000127805 */ /* 0x000fe2000001ff00 */
[----:B-----5:R-:W-:-:S04]  /*01a0*/  IMAD.WIDE R32, R35, 0x4, R32 ;  /* 0x0000000423207825 */ /* 0x020fc800078e0220 */
[----:B0-----:R-:W-:Y:S01]  /*01b0*/  IMAD.WIDE R4, R28, 0x4, R40 ;  /* 0x000000041c047825 */ /* 0x001fe200078e0228 */
[----:B------:R-:W-:Y:S01]  /*01c0*/  ISETP.LT.AND P2, PT, R35, 0x800, !P0 ;  /* 0x000008002300780c */ /* 0x000fe20004741270 */
[----:B------:R-:W3:Y:S04]  /*01d0*/  @!P3 LDG.E.EL.128 R24, desc[UR6][R32.64+0x800] ;  /* 0x000800062018b981 */ /* 0x000ee8000c2e1d00 */
[----:B------:R0:W3:Y:S01]  /*01e0*/  @P1 LDG.E.EL.128 R16, desc[UR6][R4.64] ;  /* 0x0000000604101981 */ /* 0x0000e2000c2e1d00 */
[----:B------:R-:W-:Y:S02]  /*01f0*/  LEA R29, R2, R35, 0xb ;  /* 0x00000023021d7211 */ /* 0x000fe400078e58ff */
[----:B------:R-:W-:Y:S02]  /*0200*/  CS2R R20, SRZ ;  /* 0x0000000000147805 */ /* 0x000fe4000001ff00 */
[----:B------:R-:W-:-:S02]  /*0210*/  CS2R R22, SRZ ;  /* 0x0000000000167805 */ /* 0x000fc4000001ff00 */
[----:B------:R-:W-:Y:S02]  /*0220*/  CS2R R12, SRZ ;  /* 0x00000000000c7805 */ /* 0x000fe4000001ff00 */
[----:B------:R-:W-:Y:S01]  /*0230*/  CS2R R14, SRZ ;  /* 0x00000000000e7805 */ /* 0x000fe2000001ff00 */
[----:B------:R-:W-:Y:S01]  /*0240*/  IMAD.WIDE R40, R29, 0x4, R40 ;  /* 0x000000041d287825 */ /* 0x000fe200078e0228 */
[----:B------:R1:W4:Y:S04]  /*0250*/  @!P4 LDG.E.EL.128 R20, desc[UR6][R32.64] ;  /* 0x000000062014c981 */ /* 0x000328000c2e1d00 */
[----:B------:R5:W4:Y:S01]  /*0260*/  @P2 LDG.E.EL.128 R12, desc[UR6][R40.64] ;  /* 0x00000006280c2981 */ /* 0x000b22000c2e1d00 */
[----:B0-----:R-:W-:Y:S02]  /*0270*/  CS2R R4, SRZ ;  /* 0x0000000000047805 */ /* 0x001fe4000001ff00 */
[----:B------:R-:W-:-:S06]  /*0280*/  CS2R R6, SRZ ;  /* 0x0000000000067805 */ /* 0x000fcc000001ff00 */
[----:B------:R3:W3:Y:S01]  /*0290*/  @!P3 LDG.E.EL.128 R4, desc[UR6][R30.64+0x800] ;  /* 0x000800061e04b981 */ /* 0x0006e2000c2e1d00 */
[----:B-1----:R-:W-:Y:S01]  /*02a0*/  IMAD.MOV.U32 R33, RZ, RZ, 0x3e800000 ;  /* 0x3e800000ff217424 */ /* 0x002fe200078e00ff */
[----:B------:R-:W-:Y:S01]  /*02b0*/  LOP3.LUT R3, R3, 0x7f, R38, 0xf8, !PT ;  /* 0x0000007f03037812 */ /* 0x000fe200078ef826 */
[----:B-----5:R-:W0:Y:S08]  /*02c0*/  LDC.64 R40, c[0x0][0x228] ;  /* 0x00008a00ff287b82 */ /* 0x020e300000000a00 */
[----:B------:R-:W1:Y:S01]  /*02d0*/  LDC.64 R38, c[0x0][0x230] ;  /* 0x00008c00ff267b82 */ /* 0x000e620000000a00 */
[----:B--2---:R-:W-:Y:S01]  /*02e0*/  FADD R8, R8, 9.9999997473787516356e-06 ;  /* 0x3727c5ac08087421 */ /* 0x004fe20000000000 */
[----:B------:R-:W-:-:S03]  /*02f0*/  FADD R36, R9, 9.9999997473787516356e-06 ;  /* 0x3727c5ac09247421 */ /* 0x000fc60000000000 */
[----:B------:R-:W2:Y:S08]  /*0300*/  MUFU.SQRT R34, R8 ;  /* 0x0000000800227308 */ /* 0x000eb00000002000 */
[----:B------:R-:W5:Y:S01]  /*0310*/  MUFU.SQRT R36, R36 ;  /* 0x0000002400247308 */ /* 0x000f620000002000 */
[C---:B--2---:R-:W-:Y:S02]  /*0320*/  FSETP.GT.AND P6, PT, R34.reuse, 8.50705917302346158658e+37, PT ;  /* 0x7e8000002200780b */ /* 0x044fe40003fc4000 */
[----:B------:R-:W-:Y:S01]  /*0330*/  FSETP.GEU.AND P5, PT, R34, 1.175494350822287508e-38, PT ;  /* 0x008000002200780b */ /* 0x000fe20003fae000 */
[----:B------:R-:W-:Y:S01]  /*0340*/  FADD R9, R10, 9.9999997473787516356e-06 ;  /* 0x3727c5ac0a097421 */ /* 0x000fe20000000000 */
[----:B------:R-:W-:-:S05]  /*0350*/  FSEL R8, R33, 1, P6 ;  /* 0x3f80000021087808 */ /* 0x000fca0003000000 */
[----:B------:R-:W2:Y:S04]  /*0360*/  MUFU.SQRT R9, R9 ;  /* 0x0000000900097308 */ /* 0x000ea80000002000 */
[----:B------:R-:W-:Y:S01]  /*0370*/  @P6 FMUL R34, R34, 0.25 ;  /* 0x3e80000022226820 */ /* 0x000fe20000400000 */
[----:B-----5:R-:W-:Y:S01]  /*0380*/  FSETP.GT.AND P6, PT, R36, 8.50705917302346158658e+37, PT ;  /* 0x7e8000002400780b */ /* 0x020fe20003fc4000 */
[----:B------:R-:W-:Y:S02]  /*0390*/  @!P5 FMUL R8, R8, 16777216 ;  /* 0x4b8000000808d820 */ /* 0x000fe40000400000 */
[----:B------:R-:W-:Y:S01]  /*03a0*/  @!P5 FMUL R34, R34, 16777216 ;  /* 0x4b8000002222d820 */ /* 0x000fe20000400000 */
[----:B------:R-:W-:Y:S02]  /*03b0*/  FSETP.GEU.AND P5, PT, R36, 1.175494350822287508e-38, PT ;  /* 0x008000002400780b */ /* 0x000fe40003fae000 */
[----:B------:R-:W-:-:S07]  /*03c0*/  FSEL R10, R33, 1, P6 ;  /* 0x3f800000210a7808 */ /* 0x000fce0003000000 */
[----:B------:R-:W-:Y:S01]  /*03d0*/  @P6 FMUL R36, R36, 0.25 ;  /* 0x3e80000024246820 */ /* 0x000fe20000400000 */
[----:B--2---:R-:W-:-:S03]  /*03e0*/  FSETP.GT.AND P6, PT, R9, 8.50705917302346158658e+37, PT ;  /* 0x7e8000000900780b */ /* 0x004fc60003fc4000 */
[----:B------:R-:W-:Y:S01]  /*03f0*/  @!P5 FMUL R36, R36, 16777216 ;  /* 0x4b8000002424d820 */ /* 0x000fe20000400000 */
[----:B------:R-:W-:Y:S01]  /*0400*/  @!P5 FMUL R10, R10, 16777216 ;  /* 0x4b8000000a0ad820 */ /* 0x000fe20000400000 */
[----:B------:R-:W-:Y:S01]  /*0410*/  FSETP.GEU.AND P5, PT, R9, 1.175494350822287508e-38, PT ;  /* 0x008000000900780b */ /* 0x000fe20003fae000 */
[----:B---3--:R-:W-:-:S07]  /*0420*/  FADD R30, -R27, R19 ;  /* 0x000000131b1e7221 */ /* 0x008fce0000000100 */
[----:B------:R-:W-:Y:S01]  /*0430*/  @P6 FMUL R9, R9, 0.25 ;  /* 0x3e80000009096820 */ /* 0x000fe20000400000 */
[----:B------:R-:W2:Y:S01]  /*0440*/  MUFU.RCP R37, R36 ;  /* 0x0000002400257308 */ /* 0x000ea20000001000 */
[----:B------:R-:W-:-:S03]  /*0450*/  FADD R16, -R24, R16 ;  /* 0x0000001018107221 */ /* 0x000fc60000000100 */
[----:B------:R-:W-:-:S04]  /*0460*/  @!P5 FMUL R9, R9, 16777216 ;  /* 0x4b8000000909d820 */ /* 0x000fc80000400000 */
[----:B------:R-:W3:Y:S01]  /*0470*/  MUFU.RCP R27, R34 ;  /* 0x00000022001b7308 */ /* 0x000ee20000001000 */
[----:B------:R-:W-:Y:S01]  /*0480*/  FADD R19, R11, 9.9999997473787516356e-06 ;  /* 0x3727c5ac0b137421 */ /* 0x000fe20000000000 */
[----:B------:R-:W-:-:S06]  /*0490*/  FSEL R11, R33, 1, P6 ;  /* 0x3f800000210b7808 */ /* 0x000fcc0003000000 */
[----:B------:R5:W0:Y:S01]  /*04a0*/  MUFU.RCP R24, R9 ;  /* 0x0000000900187308 */ /* 0x000a220000001000 */
[----:B------:R-:W-:Y:S01]  /*04b0*/  @!P5 FMUL R11, R11, 16777216 ;  /* 0x4b8000000b0bd820 */ /* 0x000fe20000400000 */
[----:B------:R-:W-:Y:S01]  /*04c0*/  FADD R31, -R26, R18 ;  /* 0x000000121a1f7221 */ /* 0x000fe20000000100 */
[----:B------:R-:W-:Y:S01]  /*04d0*/  FADD R32, -R25, R17 ;  /* 0x0000001119207221 */ /* 0x000fe20000000100 */
[----:B--2---:R-:W-:Y:S01]  /*04e0*/  FMUL R18, R37, R10 ;  /* 0x0000000a25127220 */ /* 0x004fe20000400000 */
[----:B----4-:R-:W-:Y:S01]  /*04f0*/  FADD R23, -R23, R15 ;  /* 0x0000000f17177221 */ /* 0x010fe20000000100 */
[----:B------:R-:W-:Y:S01]  /*0500*/  FADD R22, -R22, R14 ;  /* 0x0000000e16167221 */ /* 0x000fe20000000100 */
[----:B------:R-:W-:Y:S01]  /*0510*/  FADD R21, -R21, R13 ;  /* 0x0000000d15157221 */ /* 0x000fe20000000100 */
[----:B------:R-:W-:Y:S01]  /*0520*/  FADD R20, -R20, R12 ;  /* 0x0000000c14147221 */ /* 0x000fe20000000100 */
[----:B---3--:R-:W-:Y:S01]  /*0530*/  FMUL R17, R27, R8 ;  /* 0x000000081b117220 */ /* 0x008fe20000400000 */
[----:B-----5:R-:W-:-:S02]  /*0540*/  CS2R R8, SRZ ;  /* 0x0000000000087805 */ /* 0x020fc4000001ff00 */
[----:B------:R-:W-:Y:S02]  /*0550*/  CS2R R12, SRZ ;  /* 0x00000000000c7805 */ /* 0x000fe4000001ff00 */
[----:B------:R-:W-:Y:S01]  /*0560*/  CS2R R14, SRZ ;  /* 0x00000000000e7805 */ /* 0x000fe2000001ff00 */
[----:B-1----:R-:W-:-:S04]  /*0570*/  IMAD.WIDE R26, R35, 0x4, R38 ;  /* 0x00000004231a7825 */ /* 0x002fc800078e0226 */
[----:B0-----:R-:W-:Y:S01]  /*0580*/  FMUL R37, R24, R11 ;  /* 0x0000000b18257220 */ /* 0x001fe20000400000 */
[----:B------:R-:W-:Y:S01]  /*0590*/  CS2R R10, SRZ ;  /* 0x00000000000a7805 */ /* 0x000fe2000001ff00 */
[----:B------:R-:W-:Y:S01]  /*05a0*/  IMAD.WIDE R24, R35, 0x4, R40 ;  /* 0x0000000423187825 */ /* 0x000fe200078e0228 */
[----:B------:R-:W2:Y:S01]  /*05b0*/  @!P4 LDG.E.EL.128 R12, desc[UR6][R26.64] ;  /* 0x000000061a0cc981 */ /* 0x000ea2000c2e1d00 */
[----:B------:R-:W0:Y:S02]  /*05c0*/  MUFU.SQRT R19, R19 ;  /* 0x0000001300137308 */ /* 0x000e240000002000 */
[----:B------:R-:W-:Y:S01]  /*05d0*/  FADD R5, R5, 9.9999997473787516356e-06 ;  /* 0x3727c5ac05057421 */ /* 0x000fe20000000000 */
[----:B------:R-:W-:Y:S01]  /*05e0*/  FADD R6, R6, 9.9999997473787516356e-06 ;  /* 0x3727c5ac06067421 */ /* 0x000fe20000000000 */
[----:B------:R-:W2:Y:S01]  /*05f0*/  @!P4 LDG.E.EL.128 R8, desc[UR6][R24.64] ;  /* 0x000000061808c981 */ /* 0x000ea2000c2e1d00 */
[----:B------:R-:W1:Y:S01]  /*0600*/  LDC.64 R38, c[0x0][0x238] ;  /* 0x00008e00ff267b82 */ /* 0x000e620000000a00 */
[----:B0-----:R-:W-:-:S02]  /*0610*/  FSETP.GT.AND P6, PT, R19, 8.50705917302346158658e+37, PT ;  /* 0x7e8000001300780b */ /* 0x001fc40003fc4000 */
[----:B------:R-:W-:-:S11]  /*0620*/  FSETP.GEU.AND P5, PT, R19, 1.175494350822287508e-38, PT ;  /* 0x008000001300780b */ /* 0x000fd60003fae000 */
[----:B------:R-:W-:-:S04]  /*0630*/  @P6 FMUL R19, R19, 0.25 ;  /* 0x3e80000013136820 */ /* 0x000fc80000400000 */
[----:B------:R-:W-:-:S06]  /*0640*/  @!P5 FMUL R19, R19, 16777216 ;  /* 0x4b8000001313d820 */ /* 0x000fcc0000400000 */
[----:B------:R-:W0:Y:S01]  /*0650*/  MUFU.RCP R19, R19 ;  /* 0x0000001300137308 */ /* 0x000e220000001000 */
[----:B------:R-:W-:-:S05]  /*0660*/  FSEL R34, R33, 1, P6 ;  /* 0x3f80000021227808 */ /* 0x000fca0003000000 */
[----:B------:R-:W-:-:S04]  /*0670*/  @!P5 FMUL R34, R34, 16777216 ;  /* 0x4b8000002222d820 */ /* 0x000fc80000400000 */
[----:B0-----:R-:W-:Y:S01]  /*0680*/  FMUL R34, R19, R34 ;  /* 0x0000002213227220 */ /* 0x001fe20000400000 */
[----:B------:R-:W-:-:S04]  /*0690*/  FADD R19, R4, 9.9999997473787516356e-06 ;  /* 0x3727c5ac04137421 */ /* 0x000fc80000000000 */
[----:B------:R-:W0:Y:S08]  /*06a0*/  MUFU.SQRT R4, R19 ;  /* 0x0000001300047308 */ /* 0x000e300000002000 */
[----:B------:R-:W3:Y:S01]  /*06b0*/  MUFU.SQRT R5, R5 ;  /* 0x0000000500057308 */ /* 0x000ee20000002000 */
[C---:B0-----:R-:W-:Y:S02]  /*06c0*/  FSETP.GT.AND P4, PT, R4.reuse, 8.50705917302346158658e+37, PT ;  /* 0x7e8000000400780b */ /* 0x041fe40003f84000 */
[----:B------:R-:W-:Y:S01]  /*06d0*/  FSETP.GEU.AND P5, PT, R4, 1.175494350822287508e-38, PT ;  /* 0x008000000400780b */ /* 0x000fe20003fae000 */
[----:B------:R-:W-:Y:S01]  /*06e0*/  FMUL R35, R17, R20 ;  /* 0x0000001411237220 */ /* 0x000fe20000400000 */
[----:B------:R-:W-:-:S03]  /*06f0*/  FSEL R17, R33, 1, P4 ;  /* 0x3f80000021117808 */ /* 0x000fc60002000000 */
[----:B------:R-:W0:Y:S06]  /*0700*/  MUFU.SQRT R6, R6 ;  /* 0x0000000600067308 */ /* 0x000e2c0000002000 */
[----:B------:R-:W-:Y:S01]  /*0710*/  @P4 FMUL R4, R4, 0.25 ;  /* 0x3e80000004044820 */ /* 0x000fe20000400000 */
[----:B---3--:R-:W-:Y:S01]  /*0720*/  FSETP.GT.AND P4, PT, R5, 8.50705917302346158658e+37, PT ;  /* 0x7e8000000500780b */ /* 0x008fe20003f84000 */
[----:B------:R-:W-:Y:S02]  /*0730*/  @!P5 FMUL R17, R17, 16777216 ;  /* 0x4b8000001111d820 */ /* 0x000fe40000400000 */
[----:B------:R-:W-:Y:S01]  /*0740*/  @!P5 FMUL R4, R4, 16777216 ;  /* 0x4b8000000404d820 */ /* 0x000fe20000400000 */
[----:B------:R-:W-:Y:S01]  /*0750*/  FSETP.GEU.AND P5, PT, R5, 1.175494350822287508e-38, PT ;  /* 0x008000000500780b */ /* 0x000fe20003fae000 */
[----:B------:R-:W-:Y:S01]  /*0760*/  FMUL R20, R18, R21 ;  /* 0x0000001512147220 */ /* 0x000fe20000400000 */
[----:B------:R-:W-:Y:S01]  /*0770*/  FADD R18, R7, 9.9999997473787516356e-06 ;  /* 0x3727c5ac07127421 */ /* 0x000fe20000000000 */
[----:B------:R-:W-:-:S06]  /*0780*/  FSEL R7, R33, 1, P4 ;  /* 0x3f80000021077808 */ /* 0x000fcc0002000000 */
[----:B------:R-:W-:Y:S01]  /*0790*/  @P4 FMUL R5, R5, 0.25 ;  /* 0x3e80000005054820 */ /* 0x000fe20000400000 */
[----:B0-----:R-:W-:-:S03]  /*07a0*/  FSETP.GT.AND P4, PT, R6, 8.50705917302346158658e+37, PT ;  /* 0x7e8000000600780b */ /* 0x001fc60003f84000 */
[----:B------:R-:W-:Y:S01]  /*07b0*/  @!P5 FMUL R5, R5, 16777216 ;  /* 0x4b8000000505d820 */ /* 0x000fe20000400000 */
[----:B------:R-:W-:Y:S01]  /*07c0*/  @!P5 FMUL R7, R7, 16777216 ;  /* 0x4b8000000707d820 */ /* 0x000fe20000400000 */
[----:B------:R-:W-:-:S08]  /*07d0*/  FSETP.GEU.AND P5, PT, R6, 1.175494350822287508e-38, PT ;  /* 0x008000000600780b */ /* 0x000fd00003fae000 */
[----:B------:R-:W-:-:S05]  /*07e0*/  @P4 FMUL R6, R6, 0.25 ;  /* 0x3e80000006064820 */ /* 0x000fca0000400000 */
[----:B------:R-:W-:Y:S01]  /*07f0*/  @!P5 FMUL R6, R6, 16777216 ;  /* 0x4b8000000606d820 */ /* 0x000fe20000400000 */
[----:B------:R-:W-:Y:S02]  /*0800*/  FMUL R19, R37, R22 ;  /* 0x0000001625137220 */ /* 0x000fe40000400000 */
[----:B------:R-:W0:Y:S01]  /*0810*/  MUFU.RCP R22, R5 ;  /* 0x0000000500167308 */ /* 0x000e220000001000 */
[----:B------:R-:W-:-:S07]  /*0820*/  FSEL R21, R33, 1, P4 ;  /* 0x3f80000021157808 */ /* 0x000fce0002000000 */
[----:B------:R-:W3:Y:S01]  /*0830*/  MUFU.RCP R6, R6 ;  /* 0x0000000600067308 */ /* 0x000ee20000001000 */
[----:B------:R-:W-:Y:S01]  /*0840*/  FMUL R36, R34, R23 ;  /* 0x0000001722247220 */ /* 0x000fe20000400000 */
[----:B------:R-:W-:-:S06]  /*0850*/  @!P5 FMUL R21, R21, 16777216 ;  /* 0x4b8000001515d820 */ /* 0x000fcc0000400000 */
[----:B------:R-:W4:Y:S01]  /*0860*/  MUFU.SQRT R18, R18 ;  /* 0x0000001200127308 */ /* 0x000f220000002000 */
[----:B0-----:R-:W-:Y:S01]  /*0870*/  FMUL R37, R22, R7 ;  /* 0x0000000716257220 */ /* 0x001fe20000400000 */
[----:B------:R-:W-:Y:S01]  /*0880*/  CS2R R22, SRZ ;  /* 0x0000000000167805 */ /* 0x000fe2000001ff00 */
[----:B-1----:R-:W-:-:S04]  /*0890*/  IMAD.WIDE R40, R29, 0x4, R38 ;  /* 0x000000041d287825 */ /* 0x002fc800078e0226 */
[----:B---3--:R-:W-:Y:S01]  /*08a0*/  FMUL R34, R6, R21 ;  /* 0x0000001506227220 */ /* 0x008fe20000400000 */
[C---:B----4-:R-:W-:Y:S02]  /*08b0*/  FSETP.GT.AND P4, PT, R18.reuse, 8.50705917302346158658e+37, PT ;  /* 0x7e8000001200780b */ /* 0x050fe40003f84000 */
[C---:B------:R-:W-:Y:S01]  /*08c0*/  FSETP.GEU.AND P5, PT, R18.reuse, 1.175494350822287508e-38, PT ;  /* 0x008000001200780b */ /* 0x040fe20003fae000 */
[----:B------:R-:W0:Y:S10]  /*08d0*/  MUFU.RCP R4, R4 ;  /* 0x0000000400047308 */ /* 0x000e340000001000 */
[----:B------:R-:W-:-:S04]  /*08e0*/  @P4 FMUL R18, R18, 0.25 ;  /* 0x3e80000012124820 */ /* 0x000fc80000400000 */
[----:B------:R-:W-:-:S06]  /*08f0*/  @!P5 FMUL R18, R18, 16777216 ;  /* 0x4b8000001212d820 */ /* 0x000fcc0000400000 */
[----:B------:R-:W1:Y:S01]  /*0900*/  MUFU.RCP R18, R18 ;  /* 0x0000001200127308 */ /* 0x000e620000001000 */
[----:B0-----:R-:W-:Y:S01]  /*0910*/  FMUL R17, R4, R17 ;  /* 0x0000001104117220 */ /* 0x001fe20000400000 */
[----:B------:R-:W-:Y:S02]  /*0920*/  CS2R R4, SRZ ;  /* 0x0000000000047805 */ /* 0x000fe4000001ff00 */
[----:B------:R-:W-:Y:S01]  /*0930*/  CS2R R6, SRZ ;  /* 0x0000000000067805 */ /* 0x000fe2000001ff00 */
[----:B------:R-:W-:-:S05]  /*0940*/  IMAD.WIDE R28, R28, 0x4, R38 ;  /* 0x000000041c1c7825 */ /* 0x000fca00078e0226 */
[----:B------:R0:W3:Y:S02]  /*0950*/  @!P3 LDG.E.EL.128 R4, desc[UR6][R24.64+0x800] ;  /* 0x000800061804b981 */ /* 0x0000e4000c2e1d00 */
[----:B0-----:R-:W-:Y:S01]  /*0960*/  CS2R R24, SRZ ;  /* 0x0000000000187805 */ /* 0x001fe2000001ff00 */
[----:B--2---:R-:W-:Y:S01]  /*0970*/  FFMA R36, R36, R11, R15 ;  /* 0x0000000b24247223 */ /* 0x004fe2000000000f */
[----:B------:R-:W-:Y:S01]  /*0980*/  FFMA R11, R19, R10, R14 ;  /* 0x0000000a130b7223 */ /* 0x000fe2000000000e */
[----:B------:R-:W-:Y:S01]  /*0990*/  FFMA R10, R20, R9, R13 ;  /* 0x00000009140a7223 */ /* 0x000fe2000000000d */
[----:B------:R-:W-:-:S06]  /*09a0*/  CS2R R20, SRZ ;  /* 0x0000000000147805 */ /* 0x000fcc000001ff00 */
[----:B------:R-:W2:Y:S01]  /*09b0*/  @P2 LDG.E.EL.128 R20, desc[UR6][R40.64] ;  /* 0x0000000628142981 */ /* 0x000ea2000c2e1d00 */
[----:B------:R-:W-:Y:S01]  /*09c0*/  FSEL R15, R33, 1, P4 ;  /* 0x3f800000210f7808 */ /* 0x000fe20002000000 */
[----:B------:R-:W-:-:S04]  /*09d0*/  FMUL R33, R17, R16 ;  /* 0x0000001011217220 */ /* 0x000fc80000400000 */
[----:B------:R-:W-:Y:S01]  /*09e0*/  @!P5 FMUL R15, R15, 16777216 ;  /* 0x4b8000000f0fd820 */ /* 0x000fe20000400000 */
[----:B------:R-:W-:-:S03]  /*09f0*/  CS2R R16, SRZ ;  /* 0x0000000000107805 */ /* 0x000fc6000001ff00 */
[----:B-1----:R-:W-:Y:S01]  /*0a00*/  FMUL R15, R18, R15 ;  /* 0x0000000f120f7220 */ /* 0x002fe20000400000 */
[----:B------:R-:W-:-:S06]  /*0a10*/  CS2R R18, SRZ ;  /* 0x0000000000127805 */ /* 0x000fcc000001ff00 */
[----:B------:R0:W3:Y:S02]  /*0a20*/  @!P3 LDG.E.EL.128 R16, desc[UR6][R26.64+0x800] ;  /* 0x000800061a10b981 */ /* 0x0000e4000c2e1d00 */
[----:B0-----:R-:W-:-:S06]  /*0a30*/  CS2R R26, SRZ ;  /* 0x00000000001a7805 */ /* 0x001fcc000001ff00 */
[----:B------:R-:W4:Y:S01]  /*0a40*/  @P1 LDG.E.EL.128 R24, desc[UR6][R28.64] ;  /* 0x000000061c181981 */ /* 0x000f22000c2e1d00 */
[----:B------:R-:W-:Y:S02]  /*0a50*/  FFMA R35, R35, R8, R12 ;  /* 0x0000000823237223 */ /* 0x000fe4000000000c */
[----:B------:R-:W0:Y:S01]  /*0a60*/  S2R R8, SR_TID.X ;  /* 0x0000000000087919 */ /* 0x000e220000002100 */
[----:B------:R-:W1:Y:S01]  /*0a70*/  S2UR UR5, SR_CgaCtaId ;  /* 0x00000000000579c3 */ /* 0x000e620000008800 */
[----:B------:R-:W-:-:S04]  /*0a80*/  SHF.R.S32.HI R9, RZ, 0x1f, R2 ;  /* 0x0000001fff097819 */ /* 0x000fc80000011402 */
[----:B------:R-:W-:-:S05]  /*0a90*/  LEA.HI R12, R9, R2, RZ, 0x6 ;  /* 0x00000002090c7211 */ /* 0x000fca00078f30ff */
[C---:B------:R-:W-:Y:S01]  /*0aa0*/  IMAD.SHL.U32 R9, R12.reuse, 0x800, RZ ;  /* 0x000008000c097824 */ /* 0x040fe200078e00ff */
[----:B------:R-:W-:-:S04]  /*0ab0*/  LOP3.LUT R12, R12, 0xffffffc0, RZ, 0xc0, !PT ;  /* 0xffffffc00c0c7812 */ /* 0x000fc800078ec0ff */
[----:B------:R-:W-:Y:S01]  /*0ac0*/  LOP3.LUT R9, R9, 0xfffe0000, RZ, 0xc0, !PT ;  /* 0xfffe000009097812 */ /* 0x000fe200078ec0ff */
[----:B------:R-:W-:-:S03]  /*0ad0*/  UMOV UR4, 0x400 ;  /* 0x0000040000047882 */ /* 0x000fc60000000000 */
[----:B------:R-:W-:Y:S01]  /*0ae0*/  IADD3 R2, R9, R2, -R12 ;  /* 0x0000000209027210 */ /* 0x000fe20007ffe80c */
[----:B-1----:R-:W-:-:S06]  /*0af0*/  UPRMT UR4, UR5, 0x654, UR4 ;  /* 0x0000065405047896 */ /* 0x002fcc0008000004 */
[----:B------:R-:W-:Y:S02]  /*0b00*/  LEA R12, R0, UR4, 0x2 ;  /* 0x00000004000c7c11 */ /* 0x000fe4000f8e10ff */
[----:B0-----:R-:W-:-:S04]  /*0b10*/  LOP3.LUT R13, R8, 0x7f, RZ, 0xc0, !PT ;  /* 0x0000007f080d7812 */ /* 0x001fc800078ec0ff */
[----:B------:R-:W-:Y:S01]  /*0b20*/  LEA R0, R13, UR4, 0x2 ;  /* 0x000000040d007c11 */ /* 0x000fe2000f8e10ff */
[----:B------:R-:W-:Y:S01]  /*0b30*/  FMUL R32, R37, R32 ;  /* 0x0000002025207220 */ /* 0x000fe20000400000 */
[----:B------:R-:W-:Y:S01]  /*0b40*/  FMUL R31, R34, R31 ;  /* 0x0000001f221f7220 */ /* 0x000fe20000400000 */
[----:B------:R-:W-:Y:S01]  /*0b50*/  FMUL R30, R15, R30 ;  /* 0x0000001e0f1e7220 */ /* 0x000fe20000400000 */
[C---:B--2---:R-:W-:Y:S01]  /*0b60*/  FSETP.GEU.AND P3, PT, R10.reuse, -R21, PT ;  /* 0x800000150a00720b */ /* 0x044fe20003f6e000 */
[----:B------:R-:W-:Y:S01]  /*0b70*/  FADD R9, R10, R21 ;  /* 0x000000150a097221 */ /* 0x000fe20000000000 */
[----:B------:R-:W-:Y:S01]  /*0b80*/  FSETP.GEU.AND P4, PT, R35, -R20, PT ;  /* 0x800000142300720b */ /* 0x000fe20003f8e000 */
[C---:B------:R-:W-:Y:S01]  /*0b90*/  FADD R10, R11.reuse, R22 ;  /* 0x000000160b0a7221 */ /* 0x040fe20000000000 */
[----:B------:R-:W-:Y:S01]  /*0ba0*/  FSETP.GEU.AND P2, PT, R11, -R22, PT ;  /* 0x800000160b00720b */ /* 0x000fe20003f4e000 */
[----:B------:R-:W-:Y:S01]  /*0bb0*/  FADD R20, R35, R20 ;  /* 0x0000001423147221 */ /* 0x000fe20000000000 */
[C---:B------:R-:W-:Y:S01]  /*0bc0*/  FADD R11, R36.reuse, R23 ;  /* 0x00000017240b7221 */ /* 0x040fe20000000000 */
[----:B------:R-:W-:-:S02]  /*0bd0*/  FSETP.GEU.AND P1, PT, R36, -R23, PT ;  /* 0x800000172400720b */ /* 0x000fc40003f2e000 */
[----:B------:R-:W-:Y:S02]  /*0be0*/  FSEL R9, R9, RZ, P3 ;  /* 0x000000ff09097208 */ /* 0x000fe40001800000 */
[----:B------:R-:W-:Y:S02]  /*0bf0*/  FSEL R8, R20, RZ, P4 ;  /* 0x000000ff14087208 */ /* 0x000fe40002000000 */
[----:B------:R-:W-:Y:S02]  /*0c00*/  FSEL R10, R10, RZ, P2 ;  /* 0x000000ff0a0a7208 */ /* 0x000fe40001000000 */
[----:B------:R-:W-:-:S05]  /*0c10*/  FSEL R11, R11, RZ, P1 ;  /* 0x000000ff0b0b7208 */ /* 0x000fca0000800000 */
[----:B------:R0:W-:Y:S01]  /*0c20*/  STS.128 [R12], R8 ;  /* 0x000000080c007388 */ /* 0x0001e20000000c00 */
[----:B------:R-:W-:Y:S01]  /*0c30*/  BAR.SYNC.DEFER_BLOCKING 0x0 ;  /* 0x0000000000007b1d */ /* 0x000fe20000010000 */
[----:B---3--:R-:W-:Y:S01]  /*0c40*/  FFMA R33, R33, R4, R16 ;  /* 0x0000000421217223 */ /* 0x008fe20000000010 */
[----:B------:R-:W-:Y:S01]  /*0c50*/  FFMA R32, R32, R5, R17 ;  /* 0x0000000520207223 */ /* 0x000fe20000000011 */
[----:B------:R-:W-:Y:S01]  /*0c60*/  FFMA R30, R30, R7, R19 ;  /* 0x000000071e1e7223 */ /* 0x000fe20000000013 */
[----:B------:R-:W-:Y:S01]  /*0c70*/  FFMA R31, R31, R6, R18 ;  /* 0x000000061f1f7223 */ /* 0x000fe20000000012 */
[----:B----4-:R-:W-:-:S03]  /*0c80*/  FADD R4, R33, R24 ;  /* 0x0000001821047221 */ /* 0x010fc60000000000 */
[----:B0-----:R-:W0:Y:S01]  /*0c90*/  LDC.64 R8, c[0x0][0x240] ;  /* 0x00009000ff087b82 */ /* 0x001e220000000a00 */
[----:B------:R-:W1:Y:S04]  /*0ca0*/  LDS R13, [R0] ;  /* 0x00000000000d7984 */ /* 0x000e680000000800 */
[----:B------:R-:W2:Y:S04]  /*0cb0*/  LDS R14, [R0+0x200] ;  /* 0x00020000000e7984 */ /* 0x000ea80000000800 */
[----:B------:R-:W3:Y:S04]  /*0cc0*/  LDS R10, [R0+0x400] ;  /* 0x00040000000a7984 */ /* 0x000ee80000000800 */
[----:B------:R-:W4:Y:S01]  /*0cd0*/  LDS R11, [R0+0x600] ;  /* 0x00060000000b7984 */ /* 0x000f220000000800 */
[----:B------:R-:W-:Y:S01]  /*0ce0*/  FADD R5, R32, R25 ;  /* 0x0000001920057221 */ /* 0x000fe20000000000 */
[----:B------:R-:W-:Y:S01]  /*0cf0*/  FADD R6, R31, R26 ;  /* 0x0000001a1f067221 */ /* 0x000fe20000000000 */
[----:B------:R-:W-:Y:S01]  /*0d00*/  FADD R7, R30, R27 ;  /* 0x0000001b1e077221 */ /* 0x000fe20000000000 */
[----:B------:R-:W-:Y:S01]  /*0d10*/  BAR.SYNC.DEFER_BLOCKING 0x0 ;  /* 0x0000000000007b1d */ /* 0x000fe20000010000 */
[----:B------:R-:W-:-:S02]  /*0d20*/  FSETP.GEU.AND P4, PT, R33, -R24, PT ;  /* 0x800000182100720b */ /* 0x000fc40003f8e000 */
[----:B------:R-:W-:Y:S02]  /*0d30*/  FSETP.GEU.AND P3, PT, R32, -R25, PT ;  /* 0x800000192000720b */ /* 0x000fe40003f6e000 */
[----:B------:R-:W-:Y:S02]  /*0d40*/  FSETP.GEU.AND P2, PT, R31, -R26, PT ;  /* 0x8000001a1f00720b */ /* 0x000fe40003f4e000 */
[----:B------:R-:W-:Y:S02]  /*0d50*/  FSETP.GEU.AND P1, PT, R30, -R27, PT ;  /* 0x8000001b1e00720b */ /* 0x000fe40003f2e000 */
[----:B------:R-:W-:Y:S02]  /*0d60*/  FSEL R4, R4, RZ, P4 ;  /* 0x000000ff04047208 */ /* 0x000fe40002000000 */
[----:B------:R-:W-:Y:S02]  /*0d70*/  FSEL R5, R5, RZ, P3 ;  /* 0x000000ff05057208 */ /* 0x000fe40001800000 */
[----:B------:R-:W-:-:S02]  /*0d80*/  FSEL R6, R6, RZ, P2 ;  /* 0x000000ff06067208 */ /* 0x000fc40001000000 */
[----:B------:R-:W-:-:S05]  /*0d90*/  FSEL R7, R7, RZ, P1 ;  /* 0x000000ff07077208 */ /* 0x000fca0000800000 */
[----:B------:R5:W-:Y:S01]  /*0da0*/  STS.128 [R12], R4 ;  /* 0x000000040c007388 */ /* 0x000be20000000c00 */
[----:B------:R-:W-:Y:S01]  /*0db0*/  BAR.SYNC.DEFER_BLOCKING 0x0 ;  /* 0x0000000000007b1d */ /* 0x000fe20000010000 */
[C---:B------:R-:W-:Y:S02]  /*0dc0*/  LOP3.LUT R19, R3.reuse, 0x80, RZ, 0xfc, !PT ;  /* 0x0000008003137812 */ /* 0x040fe400078efcff */
[----:B------:R-:W-:Y:S02]  /*0dd0*/  ISETP.LT.AND P2, PT, R3, 0x800, !P0 ;  /* 0x000008000300780c */ /* 0x000fe40004741270 */
[----:B------:R-:W-:Y:S02]  /*0de0*/  ISETP.LT.AND P1, PT, R19, 0x800, !P0 ;  /* 0x000008001300780c */ /* 0x000fe40004721270 */
[----:B------:R-:W-:Y:S01]  /*0df0*/  LEA R21, R3, R2, 0x6 ;  /* 0x0000000203157211 */ /* 0x000fe200078e30ff */
[----:B------:R-:W3:Y:S04]  /*0e00*/  LDS R17, [R0] ;  /* 0x0000000000117984 */ /* 0x000ee80000000800 */
[----:B------:R-:W3:Y:S04]  /*0e10*/  LDS R16, [R0+0x200] ;  /* 0x0002000000107984 */ /* 0x000ee80000000800 */
[----:B------:R-:W4:Y:S01]  /*0e20*/  LDS R15, [R0+0x400] ;  /* 0x00040000000f7984 */ /* 0x000f220000000800 */
[----:B------:R-:W-:Y:S01]  /*0e30*/  IMAD R23, R19, 0x40, R2 ;  /* 0x0000004013177824 */ /* 0x000fe200078e0202 */
[----:B------:R-:W-:Y:S01]  /*0e40*/  LOP3.LUT R27, R3, 0x100, RZ, 0xfc, !PT ;  /* 0x00000100031b7812 */ /* 0x000fe200078efcff */
[----:B0-----:R-:W-:Y:S01]  /*0e50*/  IMAD.WIDE R18, R21, 0x4, R8 ;  /* 0x0000000415127825 */ /* 0x001fe200078e0208 */
[----:B------:R-:W-:-:S03]  /*0e60*/  LOP3.LUT R25, R3, 0x180, RZ, 0xfc, !PT ;  /* 0x0000018003197812 */ /* 0x000fc600078efcff */
[----:B------:R-:W-:Y:S01]  /*0e70*/  IMAD.WIDE R20, R23, 0x4, R8 ;  /* 0x0000000417147825 */ /* 0x000fe200078e0208 */
[C---:B------:R-:W-:Y:S02]  /*0e80*/  LOP3.LUT R23, R3.reuse, 0x200, RZ, 0xfc, !PT ;  /* 0x0000020003177812 */ /* 0x040fe400078efcff */
[C---:B-----5:R-:W-:Y:S02]  /*0e90*/  LOP3.LUT R7, R3.reuse, 0x280, RZ, 0xfc, !PT ;  /* 0x0000028003077812 */ /* 0x060fe400078efcff */
[----:B------:R-:W-:Y:S02]  /*0ea0*/  LOP3.LUT R5, R3, 0x300, RZ, 0xfc, !PT ;  /* 0x0000030003057812 */ /* 0x000fe400078efcff */
[----:B------:R-:W-:Y:S01]  /*0eb0*/  ISETP.LT.AND P5, PT, R27, 0x800, !P0 ;  /* 0x000008001b00780c */ /* 0x000fe200047a1270 */
[----:B-1----:R0:W-:Y:S01]  /*0ec0*/  @P2 STG.E desc[UR6][R18.64], R13 ;  /* 0x0000000d12002986 */ /* 0x0021e2000c101906 */
[----:B------:R-:W-:Y:S02]  /*0ed0*/  LOP3.LUT R3, R3, 0x380, RZ, 0xfc, !PT ;  /* 0x0000038003037812 */ /* 0x000fe400078efcff */
[----:B------:R-:W-:Y:S01]  /*0ee0*/  ISETP.LT.AND P4, PT, R25, 0x800, !P0 ;  /* 0x000008001900780c */ /* 0x000fe20004781270 */
[----:B--2---:R1:W-:Y:S01]  /*0ef0*/  @P1 STG.E desc[UR6][R20.64], R14 ;  /* 0x0000000e14001986 */ /* 0x0043e2000c101906 */
[----:B------:R-:W-:Y:S01]  /*0f00*/  ISETP.LT.AND P3, PT, R23, 0x800, !P0 ;  /* 0x000008001700780c */ /* 0x000fe20004761270 */
[----:B------:R-:W-:Y:S01]  /*0f10*/  IMAD R27, R27, 0x40, R2 ;  /* 0x000000401b1b7824 */ /* 0x000fe200078e0202 */
[----:B------:R-:W-:-:S02]  /*0f20*/  ISETP.LT.AND P2, PT, R7, 0x800, !P0 ;  /* 0x000008000700780c */ /* 0x000fc40004741270 */
[----:B------:R-:W-:Y:S02]  /*0f30*/  ISETP.LT.AND P1, PT, R5, 0x800, !P0 ;  /* 0x000008000500780c */ /* 0x000fe40004721270 */
[-C--:B------:R-:W-:Y:S01]  /*0f40*/  LEA R25, R25, R2.reuse, 0x6 ;  /* 0x0000000219197211 */ /* 0x080fe200078e30ff */
[--C-:B0-----:R-:W-:Y:S01]  /*0f50*/  IMAD R13, R23, 0x40, R2.reuse ;  /* 0x00000040170d7824 */ /* 0x101fe200078e0202 */
[----:B------:R-:W-:Y:S01]  /*0f60*/  ISETP.LT.AND P0, PT, R3, 0x800, !P0 ;  /* 0x000008000300780c */ /* 0x000fe20004701270 */
[----:B------:R-:W-:Y:S01]  /*0f70*/  IMAD R19, R7, 0x40, R2 ;  /* 0x0000004007137824 */ /* 0x000fe200078e0202 */
[----:B-1----:R-:W-:Y:S01]  /*0f80*/  LEA R21, R5, R2, 0x6 ;  /* 0x0000000205157211 */ /* 0x002fe200078e30ff */
[----:B------:R-:W-:-:S04]  /*0f90*/  IMAD.WIDE R4, R27, 0x4, R8 ;  /* 0x000000041b047825 */ /* 0x000fc800078e0208 */
[--C-:B------:R-:W-:Y:S01]  /*0fa0*/  IMAD.WIDE R6, R25, 0x4, R8.reuse ;  /* 0x0000000419067825 */ /* 0x100fe200078e0208 */
[----:B---3--:R0:W-:Y:S03]  /*0fb0*/  @P5 STG.E desc[UR6][R4.64], R10 ;  /* 0x0000000a04005986 */ /* 0x0081e6000c101906 */
[--C-:B------:R-:W-:Y:S01]  /*0fc0*/  IMAD.WIDE R12, R13, 0x4, R8.reuse ;  /* 0x000000040d0c7825 */ /* 0x100fe200078e0208 */
[----:B----4-:R0:W-:Y:S03]  /*0fd0*/  @P4 STG.E desc[UR6][R6.64], R11 ;  /* 0x0000000b06004986 */ /* 0x0101e6000c101906 */
[--C-:B------:R-:W-:Y:S01]  /*0fe0*/  IMAD.WIDE R18, R19, 0x4, R8.reuse ;  /* 0x0000000413127825 */ /* 0x100fe200078e0208 */
[----:B------:R0:W-:Y:S03]  /*0ff0*/  @P3 STG.E desc[UR6][R12.64], R17 ;  /* 0x000000110c003986 */ /* 0x0001e6000c101906 */
[----:B------:R-:W-:Y:S01]  /*1000*/  IMAD.WIDE R20, R21, 0x4, R8 ;  /* 0x0000000415147825 */ /* 0x000fe200078e0208 */
[----:B------:R0:W-:Y:S04]  /*1010*/  @P2 STG.E desc[UR6][R18.64], R16 ;  /* 0x0000001012002986 */ /* 0x0001e8000c101906 */
[----:B------:R0:W-:Y:S02]  /*1020*/  @P1 STG.E desc[UR6][R20.64], R15 ;  /* 0x0000000f14001986 */ /* 0x0001e4000c101906 */
[----:B0-----:R-:W-:Y:S05]  /*1030*/  @!P0 EXIT ;  /* 0x000000000000894d */ /* 0x001fea0003800000 */
[----:B0-----:R-:W0:Y:S01]  /*1040*/  LDS R5, [R0+0x600] ;  /* 0x0006000000057984 */ /* 0x001e220000000800 */
[----:B------:R-:W-:-:S04]  /*1050*/  IMAD R3, R3, 0x40, R2 ;  /* 0x0000004003037824 */ /* 0x000fc800078e0202 */
[----:B------:R-:W-:-:S05]  /*1060*/  IMAD.WIDE R8, R3, 0x4, R8 ;  /* 0x0000000403087825 */ /* 0x000fca00078e0208 */
[----:B0-----:R-:W-:Y:S01]  /*1070*/  STG.E desc[UR6][R8.64], R5 ;  /* 0x0000000508007986 */ /* 0x001fe2000c101906 */
[----:B------:R-:W-:Y:S05]  /*1080*/  EXIT ;  /* 0x000000000000794d */ /* 0x000fea0003800000 */
.L_x_0:
[----:B------:R-:W-:-:S00]  /*1090*/  BRA `(.L_x_0) ;  /* 0xfffffffc00fc7947 */ /* 0x000fc0000383ffff */
[----:B------:R-:W-:-:S00]  /*10a0*/  NOP ;  /* 0x0000000000007918 */ /* 0x000fc00000000000 */
        /* <DEDUP_REMOVED lines=13> */
.L_x_1:


//--------------------- .nv.global.init           --------------------------
	.section	.nv.global.init,"aw",@progbits
.nv.global.init:
	.type		_$_str,@object
	.size		_$_str,(_$_str_$_2 - _$_str)
_$_str:
        /*0000*/ 	.byte	0x5f, 0x5f, 0x43, 0x55, 0x44, 0x41, 0x5f, 0x46, 0x54, 0x5a, 0x00
	.type		_$_str_$_2,@object
	.size		_$_str_$_2,(.L_1 - _$_str_$_2)
_$_str_$_2:
        /*000b*/ 	.byte	0x5f, 0x5f, 0x43, 0x55, 0x44, 0x41, 0x5f, 0x50, 0x52, 0x45, 0x43, 0x5f, 0x53, 0x51, 0x52, 0x54
        /*001b*/ 	.byte	0x00
.L_1:


//--------------------- .nv.shared.triton_poi_fused__native_batch_norm_legit_no_training_add_relu_23 --------------------------
	.section	.nv.shared.triton_poi_fused__native_batch_norm_legit_no_training_add_relu_23,"aw",@nobits
	.sectionflags	@""
	.align	16
	.zero		1024


//--------------------- .nv.constant0.triton_poi_fused__native_batch_norm_legit_no_training_add_relu_23 --------------------------
	.section	.nv.constant0.triton_poi_fused__native_batch_norm_legit_no_training_add_relu_23,"a",@progbits
	.sectionflags	@""
	.align	4
.nv.constant0.triton_poi_fused__native_batch_norm_legit_no_training_add_relu_23:
	.zero		592
